	.headerflags	@"EF_CUDA_TEXMODE_UNIFIED EF_CUDA_64BIT_ADDRESS EF_CUDA_ACCELERATORS EF_CUDA_SM90 EF_CUDA_VIRTUAL_SM(EF_CUDA_SM90)"
	.elftype	@"ET_EXEC"


//--------------------- .nv.info                  --------------------------
	.section	.nv.info,"",@"SHT_CUDA_INFO"
	.align	4


	//----- nvinfo : EIATTR_REGCOUNT
	.align		4
        /*0000*/ 	.byte	0x04, 0x2f
        /*0002*/ 	.short	(.L_3 - .L_2)
	.align		4
.L_2:
        /*0004*/ 	.word	index@(triton_poi_fused__native_batch_norm_legit_no_training_add_convolution_relu_threshold_backward_1)
        /*0008*/ 	.word	0x0000001a


	//----- nvinfo : EIATTR_MIN_STACK_SIZE
	.align		4
.L_3:
        /*000c*/ 	.byte	0x04, 0x12
        /*000e*/ 	.short	(.L_5 - .L_4)
	.align		4
.L_4:
        /*0010*/ 	.word	index@(triton_poi_fused__native_batch_norm_legit_no_training_add_convolution_relu_threshold_backward_1)
        /*0014*/ 	.word	0x00000000


	//----- nvinfo : EIATTR_FRAME_SIZE
	.align		4
.L_5:
        /*0018*/ 	.byte	0x04, 0x11
        /*001a*/ 	.short	(.L_7 - .L_6)
	.align		4
.L_6:
        /*001c*/ 	.word	index@(triton_poi_fused__native_batch_norm_legit_no_training_add_convolution_relu_threshold_backward_1)
        /*0020*/ 	.word	0x00000000


	//----- nvinfo : EIATTR_MIN_STACK_SIZE
	.align		4
.L_7:
        /*0024*/ 	.byte	0x04, 0x12
        /*0026*/ 	.short	(.L_9 - .L_8)
	.align		4
.L_8:
        /*0028*/ 	.word	index@(triton_poi_fused__native_batch_norm_legit_no_training_add_convolution_relu_threshold_backward_1)
        /*002c*/ 	.word	0x00000000
.L_9:


//--------------------- .nv.info.triton_poi_fused__native_batch_norm_legit_no_training_add_convolution_relu_threshold_backward_1 --------------------------
	.section	.nv.info.triton_poi_fused__native_batch_norm_legit_no_training_add_convolution_relu_threshold_backward_1,"",@"SHT_CUDA_INFO"
	.sectionflags	@""
	.align	4


	//----- nvinfo : EIATTR_CUDA_API_VERSION
	.align		4
        /*0000*/ 	.byte	0x04, 0x37
        /*0002*/ 	.short	(.L_11 - .L_10)
.L_10:
        /*0004*/ 	.word	0x0000007c


	//----- nvinfo : EIATTR_KPARAM_INFO
	.align		4
.L_11:
        /*0008*/ 	.byte	0x04, 0x17
        /*000a*/ 	.short	(.L_13 - .L_12)
.L_12:
        /*000c*/ 	.word	0x00000000
        /*0010*/ 	.short	0x0009
        /*0012*/ 	.short	0x0048
        /*0014*/ 	.byte	0x00, 0xf0, 0x11, 0x00


	//----- nvinfo : EIATTR_KPARAM_INFO
	.align		4
.L_13:
        /*0018*/ 	.byte	0x04, 0x17
        /*001a*/ 	.short	(.L_15 - .L_14)
.L_14:
        /*001c*/ 	.word	0x00000000
        /*0020*/ 	.short	0x0008
        /*0022*/ 	.short	0x0040
        /*0024*/ 	.byte	0x00, 0xf4, 0x21, 0x00


	//----- nvinfo : EIATTR_KPARAM_INFO
	.align		4
.L_15:
        /*0028*/ 	.byte	0x04, 0x17
        /*002a*/ 	.short	(.L_17 - .L_16)
.L_16:
        /*002c*/ 	.word	0x00000000
        /*0030*/ 	.short	0x0007
        /*0032*/ 	.short	0x0038
        /*0034*/ 	.byte	0x00, 0xf4, 0x21, 0x00


	//----- nvinfo : EIATTR_KPARAM_INFO
	.align		4
.L_17:
        /*0038*/ 	.byte	0x04, 0x17
        /*003a*/ 	.short	(.L_19 - .L_18)
.L_18:
        /*003c*/ 	.word	0x00000000
        /*0040*/ 	.short	0x0006
        /*0042*/ 	.short	0x0030
        /*0044*/ 	.byte	0x00, 0xf4, 0x21, 0x00


	//----- nvinfo : EIATTR_KPARAM_INFO
	.align		4
.L_19:
        /*0048*/ 	.byte	0x04, 0x17
        /*004a*/ 	.short	(.L_21 - .L_20)
.L_20:
        /*004c*/ 	.word	0x00000000
        /*0050*/ 	.short	0x0005
        /*0052*/ 	.short	0x0028
        /*0054*/ 	.byte	0x00, 0xf4, 0x21, 0x00


	//----- nvinfo : EIATTR_KPARAM_INFO
	.align		4
.L_21:
        /*0058*/ 	.byte	0x04, 0x17
        /*005a*/ 	.short	(.L_23 - .L_22)
.L_22:
        /*005c*/ 	.word	0x00000000
        /*0060*/ 	.short	0x0004
        /*0062*/ 	.short	0x0020
        /*0064*/ 	.byte	0x00, 0xf4, 0x21, 0x00


	//----- nvinfo : EIATTR_KPARAM_INFO
	.align		4
.L_23:
        /*0068*/ 	.byte	0x04, 0x17
        /*006a*/ 	.short	(.L_25 - .L_24)
.L_24:
        /*006c*/ 	.word	0x00000000
        /*0070*/ 	.short	0x0003
        /*0072*/ 	.short	0x0018
        /*0074*/ 	.byte	0x00, 0xf4, 0x21, 0x00


	//----- nvinfo : EIATTR_KPARAM_INFO
	.align		4
.L_25:
        /*0078*/ 	.byte	0x04, 0x17
        /*007a*/ 	.short	(.L_27 - .L_26)
.L_26:
        /*007c*/ 	.word	0x00000000
        /*0080*/ 	.short	0x0002
        /*0082*/ 	.short	0x0010
        /*0084*/ 	.byte	0x00, 0xf4, 0x21, 0x00


	//----- nvinfo : EIATTR_KPARAM_INFO
	.align		4
.L_27:
        /*0088*/ 	.byte	0x04, 0x17
        /*008a*/ 	.short	(.L_29 - .L_28)
.L_28:
        /*008c*/ 	.word	0x00000000
        /*0090*/ 	.short	0x0001
        /*0092*/ 	.short	0x0008
        /*0094*/ 	.byte	0x00, 0xf4, 0x21, 0x00


	//----- nvinfo : EIATTR_KPARAM_INFO
	.align		4
.L_29:
        /*0098*/ 	.byte	0x04, 0x17
        /*009a*/ 	.short	(.L_31 - .L_30)
.L_30:
        /*009c*/ 	.word	0x00000000
        /*00a0*/ 	.short	0x0000
        /*00a2*/ 	.short	0x0000
        /*00a4*/ 	.byte	0x00, 0xf4, 0x21, 0x00


	//----- nvinfo : EIATTR_SPARSE_MMA_MASK
	.align		4
.L_31:
        /*00a8*/ 	.byte	0x03, 0x50
        /*00aa*/ 	.short	0x0000


	//----- nvinfo : EIATTR_MAXREG_COUNT
	.align		4
        /*00ac*/ 	.byte	0x03, 0x1b
        /*00ae*/ 	.short	0x00ff


	//----- nvinfo : EIATTR_EXIT_INSTR_OFFSETS
	.align		4
        /*00b0*/ 	.byte	0x04, 0x1c
        /*00b2*/ 	.short	(.L_33 - .L_32)


	//   ....[0]....
.L_32:
        /*00b4*/ 	.word	0x00000440


	//   ....[1]....
        /*00b8*/ 	.word	0x00000460


	//----- nvinfo : EIATTR_REQNTID
	.align		4
.L_33:
        /*00bc*/ 	.byte	0x04, 0x10
        /*00be*/ 	.short	(.L_35 - .L_34)
.L_34:
        /*00c0*/ 	.word	0x00000080
        /*00c4*/ 	.word	0x00000001
        /*00c8*/ 	.word	0x00000001


	//----- nvinfo : EIATTR_CBANK_PARAM_SIZE
	.align		4
.L_35:
        /*00cc*/ 	.byte	0x03, 0x19
        /*00ce*/ 	.short	0x004c


	//----- nvinfo : EIATTR_PARAM_CBANK
	.align		4
        /*00d0*/ 	.byte	0x04, 0x0a
        /*00d2*/ 	.short	(.L_37 - .L_36)
	.align		4
.L_36:
        /*00d4*/ 	.word	index@(.nv.constant0.triton_poi_fused__native_batch_norm_legit_no_training_add_convolution_relu_threshold_backward_1)
        /*00d8*/ 	.short	0x0210
        /*00da*/ 	.short	0x004c


	//----- nvinfo : EIATTR_SW_WAR
	.align		4
.L_37:
        /*00dc*/ 	.byte	0x04, 0x36
        /*00de*/ 	.short	(.L_39 - .L_38)
.L_38:
        /*00e0*/ 	.word	0x00000008
.L_39:


//--------------------- .nv.callgraph             --------------------------
	.section	.nv.callgraph,"",@"SHT_CUDA_CALLGRAPH"
	.align	4
	.sectionentsize	8
	.align		4
        /*0000*/ 	.word	0x00000000
	.align		4
        /*0004*/ 	.word	0xffffffff
	.align		4
        /*0008*/ 	.word	0x00000000
	.align		4
        /*000c*/ 	.word	0xfffffffe
	.align		4
        /*0010*/ 	.word	0x00000000
	.align		4
        /*0014*/ 	.word	0xfffffffd
	.align		4
        /*0018*/ 	.word	0x00000000
	.align		4
        /*001c*/ 	.word	0xfffffffc


//--------------------- .nv.constant4             --------------------------
	.section	.nv.constant4,"a",@progbits
	.align	8
	.align		8
.nv.constant4:
        /*0000*/ 	.dword	_$_str
	.align		8
        /*0008*/ 	.dword	_$_str_$_2


//--------------------- .text.triton_poi_fused__native_batch_norm_legit_no_training_add_convolution_relu_threshold_backward_1 --------------------------
	.section	.text.triton_poi_fused__native_batch_norm_legit_no_training_add_convolution_relu_threshold_backward_1,"ax",@progbits
	.align	128
        .global         triton_poi_fused__native_batch_norm_legit_no_training_add_convolution_relu_threshold_backward_1
        .type           triton_poi_fused__native_batch_norm_legit_no_training_add_convolution_relu_threshold_backward_1,@function
        .size           triton_poi_fused__native_batch_norm_legit_no_training_add_convolution_relu_threshold_backward_1,(.L_x_1 - triton_poi_fused__native_batch_norm_legit_no_training_add_convolution_relu_threshold_backward_1)
        .other          triton_poi_fused__native_batch_norm_legit_no_training_add_convolution_relu_threshold_backward_1,@"STO_CUDA_ENTRY STV_DEFAULT"
triton_poi_fused__native_batch_norm_legit_no_training_add_convolution_relu_threshold_backward_1:
.text.triton_poi_fused__native_batch_norm_legit_no_training_add_convolution_relu_threshold_backward_1:
[----:B------:R-:W0:Y:S01]  /*0000*/  LDC R1, c[0x0][0x28] ;  /* 0x00000a00ff017b82 */ /* 0x000e220000000800 */
[----:B------:R-:W1:Y:S07]  /*0010*/  S2R R7, SR_TID.X ;  /* 0x0000000000077919 */ /* 0x000e6e0000002100 */
[----:B------:R-:W2:Y:S01]  /*0020*/  LDC.64 R18, c[0x0][0x230] ;  /* 0x00008c00ff127b82 */ /* 0x000ea20000000a00 */
[----:B------:R-:W-:Y:S01]  /*0030*/  ULDC.64 UR4, c[0x0][0x208] ;  /* 0x0000820000047ab9 */ /* 0x000fe20000000a00 */
[----:B------:R-:W3:Y:S06]  /*0040*/  S2R R0, SR_CTAID.X ;  /* 0x0000000000007919 */ /* 0x000eec0000002500 */
[----:B------:R-:W4:Y:S08]  /*0050*/  LDC.64 R16, c[0x0][0x218] ;  /* 0x00008600ff107b82 */ /* 0x000f300000000a00 */
[----:B------:R-:W5:Y:S08]  /*0060*/  LDC.64 R20, c[0x0][0x228] ;  /* 0x00008a00ff147b82 */ /* 0x000f700000000a00 */
[----:B------:R-:W4:Y:S08]  /*0070*/  LDC.64 R10, c[0x0][0x238] ;  /* 0x00008e00ff0a7b82 */ /* 0x000f300000000a00 */
[----:B------:R-:W5:Y:S01]  /*0080*/  LDC.64 R8, c[0x0][0x240] ;  /* 0x00009000ff087b82 */ /* 0x000f620000000a00 */
[----:B-1----:R-:W-:-:S07]  /*0090*/  LOP3.LUT R7, R7, 0x7f, RZ, 0xc0, !PT ;  /* 0x0000007f07077812 */ /* 0x002fce00078ec0ff */
[----:B------:R-:W1:Y:S01]  /*00a0*/  LDC.64 R4, c[0x0][0x220] ;  /* 0x00008800ff047b82 */ /* 0x000e620000000a00 */
[----:B---3--:R-:W-:Y:S01]  /*00b0*/  SHF.R.S32.HI R2, RZ, 0x18, R0 ;  /* 0x00000018ff027819 */ /* 0x008fe20000011400 */
[----:B------:R-:W-:Y:S01]  /*00c0*/  IMAD R7, R0, 0x80, R7 ;  /* 0x0000008000077824 */ /* 0x000fe200078e0207 */
[----:B------:R-:W-:Y:S01]  /*00d0*/  CS2R R12, SRZ ;  /* 0x00000000000c7805 */ /* 0x000fe2000001ff00 */
[----:B------:R-:W-:Y:S01]  /*00e0*/  IMAD.MOV.U32 R6, RZ, RZ, RZ ;  /* 0x000000ffff067224 */ /* 0x000fe200078e00ff */
[----:B------:R-:W-:Y:S01]  /*00f0*/  SGXT R0, R2, 0x1 ;  /* 0x000000010200781a */ /* 0x000fe20000000200 */
[----:B------:R-:W-:Y:S01]  /*0100*/  IMAD.MOV.U32 R23, RZ, RZ, RZ ;  /* 0x000000ffff177224 */ /* 0x000fe200078e00ff */
[----:B------:R-:W-:Y:S01]  /*0110*/  ISETP.GE.AND P0, PT, R7, 0x100, PT ;  /* 0x000001000700780c */ /* 0x000fe20003f06270 */
[----:B------:R-:W-:Y:S01]  /*0120*/  ULDC.64 UR6, c[0x0][0x250] ;  /* 0x0000940000067ab9 */ /* 0x000fe20000000a00 */
[----:B------:R-:W-:-:S04]  /*0130*/  LEA.HI R0, R0, R7, RZ, 0x4 ;  /* 0x0000000700007211 */ /* 0x000fc800078f20ff */
[----:B------:R-:W-:-:S04]  /*0140*/  SHF.R.S32.HI R0, RZ, 0x4, R0 ;  /* 0x00000004ff007819 */ /* 0x000fc80000011400 */
[----:B------:R-:W-:-:S04]  /*0150*/  LEA.HI R2, R0, R0, RZ, 0x2 ;  /* 0x0000000000027211 */ /* 0x000fc800078f10ff */
[----:B------:R-:W-:Y:S02]  /*0160*/  LOP3.LUT R15, R2, 0xfffffffc, RZ, 0xc0, !PT ;  /* 0xfffffffc020f7812 */ /* 0x000fe400078ec0ff */
[----:B------:R-:W3:Y:S03]  /*0170*/  LDC.64 R2, c[0x0][0x210] ;  /* 0x00008400ff027b82 */ /* 0x000ee60000000a00 */
[----:B------:R-:W-:Y:S01]  /*0180*/  IMAD.IADD R15, R0, 0x1, -R15 ;  /* 0x00000001000f7824 */ /* 0x000fe200078e0a0f */
[----:B------:R-:W-:-:S03]  /*0190*/  HFMA2.MMA R0, -RZ, RZ, 0, 0 ;  /* 0x00000000ff007435 */ /* 0x000fc600000001ff */
[----:B--2---:R-:W-:-:S07]  /*01a0*/  IMAD.WIDE R18, R15, 0x4, R18 ;  /* 0x000000040f127825 */ /* 0x004fce00078e0212 */
[----:B------:R5:W2:Y:S01]  /*01b0*/  @!P0 LDG.E.EL R0, desc[UR4][R18.64] ;  /* 0x0000000412008981 */ /* 0x000aa2000c2e1900 */
[----:B----4-:R-:W-:-:S05]  /*01c0*/  IMAD.WIDE R16, R15, 0x4, R16 ;  /* 0x000000040f107825 */ /* 0x010fca00078e0210 */
[----:B------:R-:W4:Y:S01]  /*01d0*/  @!P0 LDG.E.EL R6, desc[UR4][R16.64] ;  /* 0x0000000410068981 */ /* 0x000f22000c2e1900 */
[----:B---3--:R-:W-:-:S04]  /*01e0*/  IMAD.WIDE R2, R7, 0x4, R2 ;  /* 0x0000000407027825 */ /* 0x008fc800078e0202 */
[C---:B-----5:R-:W-:Y:S01]  /*01f0*/  IMAD.WIDE R18, R15.reuse, 0x4, R20 ;  /* 0x000000040f127825 */ /* 0x060fe200078e0214 */
[----:B------:R-:W4:Y:S01]  /*0200*/  @!P0 LDG.E R13, desc[UR4][R2.64] ;  /* 0x00000004020d8981 */ /* 0x000f22000c1e1900 */
[----:B------:R-:W-:Y:S02]  /*0210*/  MOV R14, RZ ;  /* 0x000000ff000e7202 */ /* 0x000fe40000000f00 */
[C---:B0-----:R-:W-:Y:S01]  /*0220*/  IMAD.WIDE R10, R15.reuse, 0x4, R10 ;  /* 0x000000040f0a7825 */ /* 0x041fe200078e020a */
[----:B------:R-:W3:Y:S03]  /*0230*/  @!P0 LDG.E.EL R12, desc[UR4][R18.64] ;  /* 0x00000004120c8981 */ /* 0x000ee6000c2e1900 */
[----:B------:R-:W-:Y:S01]  /*0240*/  IMAD.WIDE R20, R15, 0x4, R8 ;  /* 0x000000040f147825 */ /* 0x000fe200078e0208 */
[----:B------:R-:W-:Y:S01]  /*0250*/  HFMA2.MMA R15, -RZ, RZ, 0, 0 ;  /* 0x00000000ff0f7435 */ /* 0x000fe200000001ff */
[----:B------:R0:W5:Y:S02]  /*0260*/  @!P0 LDG.E.EL R14, desc[UR4][R10.64] ;  /* 0x000000040a0e8981 */ /* 0x000164000c2e1900 */
[----:B-1----:R-:W-:-:S02]  /*0270*/  IMAD.WIDE R8, R7, 0x4, R4 ;  /* 0x0000000407087825 */ /* 0x002fc400078e0204 */
[----:B------:R-:W5:Y:S01]  /*0280*/  @!P0 LDG.E.EL R23, desc[UR4][R20.64] ;  /* 0x0000000414178981 */ /* 0x000f62000c2e1900 */
[----:B------:R-:W1:Y:S04]  /*0290*/  LDC.64 R4, c[0x0][0x248] ;  /* 0x00009200ff047b82 */ /* 0x000e680000000a00 */
[----:B------:R-:W5:Y:S01]  /*02a0*/  @!P0 LDG.E R15, desc[UR4][R8.64] ;  /* 0x00000004080f8981 */ /* 0x000f62000c1e1900 */
[----:B0-----:R-:W-:Y:S01]  /*02b0*/  MOV R11, 0x3e800000 ;  /* 0x3e800000000b7802 */ /* 0x001fe20000000f00 */
[----:B-1----:R-:W-:-:S04]  /*02c0*/  IMAD.WIDE R4, R7, 0x4, R4 ;  /* 0x0000000407047825 */ /* 0x002fc800078e0204 */
[----:B--2---:R-:W-:-:S04]  /*02d0*/  FADD R0, R0, 9.9999997473787516356e-06 ;  /* 0x3727c5ac00007421 */ /* 0x004fc80000000000 */
[----:B------:R-:W0:Y:S02]  /*02e0*/  MUFU.SQRT R16, R0 ;  /* 0x0000000000107308 */ /* 0x000e240000002000 */
[C---:B0-----:R-:W-:Y:S02]  /*02f0*/  FSETP.GT.AND P1, PT, R16.reuse, 8.50705917302346158658e+37, PT ;  /* 0x7e8000001000780b */ /* 0x041fe40003f24000 */
[----:B------:R-:W-:-:S11]  /*0300*/  FSETP.GEU.AND P2, PT, R16, 1.175494350822287508e-38, PT ;  /* 0x008000001000780b */ /* 0x000fd60003f4e000 */
[----:B------:R-:W-:-:S04]  /*0310*/  @P1 FMUL R16, R16, 0.25 ;  /* 0x3e80000010101820 */ /* 0x000fc80000400000 */
[----:B------:R-:W-:-:S06]  /*0320*/  @!P2 FMUL R16, R16, 16777216 ;  /* 0x4b8000001010a820 */ /* 0x000fcc0000400000 */
[----:B------:R-:W0:Y:S01]  /*0330*/  MUFU.RCP R16, R16 ;  /* 0x0000001000107308 */ /* 0x000e220000001000 */
[----:B------:R-:W-:Y:S01]  /*0340*/  FSEL R11, R11, 1, P1 ;  /* 0x3f8000000b0b7808 */ /* 0x000fe20000800000 */
[----:B----4-:R-:W-:-:S04]  /*0350*/  FADD R13, R6, R13 ;  /* 0x0000000d060d7221 */ /* 0x010fc80000000000 */
[----:B------:R-:W-:Y:S01]  /*0360*/  @!P2 FMUL R11, R11, 16777216 ;  /* 0x4b8000000b0ba820 */ /* 0x000fe20000400000 */
[----:B---3--:R-:W-:-:S03]  /*0370*/  FADD R12, R13, -R12 ;  /* 0x8000000c0d0c7221 */ /* 0x008fc60000000000 */
[----:B0-----:R-:W-:-:S04]  /*0380*/  FMUL R11, R16, R11 ;  /* 0x0000000b100b7220 */ /* 0x001fc80000400000 */
[----:B------:R-:W-:-:S04]  /*0390*/  FMUL R12, R12, R11 ;  /* 0x0000000b0c0c7220 */ /* 0x000fc80000400000 */
[----:B-----5:R-:W-:-:S04]  /*03a0*/  FFMA R12, R12, R14, R23 ;  /* 0x0000000e0c0c7223 */ /* 0x020fc80000000017 */
[C---:B------:R-:W-:Y:S01]  /*03b0*/  FADD R0, R12.reuse, R15 ;  /* 0x0000000f0c007221 */ /* 0x040fe20000000000 */
[----:B------:R-:W-:-:S04]  /*03c0*/  FSETP.GEU.AND P1, PT, R12, -R15, PT ;  /* 0x8000000f0c00720b */ /* 0x000fc80003f2e000 */
[----:B------:R-:W-:Y:S02]  /*03d0*/  FSEL R9, R0, RZ, P1 ;  /* 0x000000ff00097208 */ /* 0x000fe40000800000 */
[----:B------:R-:W-:Y:S01]  /*03e0*/  IADD3 R6, P1, R7, UR6, RZ ;  /* 0x0000000607067c10 */ /* 0x000fe2000ff3e0ff */
[----:B------:R0:W-:Y:S01]  /*03f0*/  @!P0 STG.E desc[UR4][R2.64], R13 ;  /* 0x0000000d02008986 */ /* 0x0001e2000c101904 */
[----:B------:R-:W-:Y:S02]  /*0400*/  FSETP.GTU.AND P2, PT, R9, RZ, PT ;  /* 0x000000ff0900720b */ /* 0x000fe40003f4c000 */
[----:B------:R-:W-:Y:S01]  /*0410*/  LEA.HI.X.SX32 R7, R7, UR7, 0x1, P1 ;  /* 0x0000000707077c11 */ /* 0x000fe200088f0eff */
[----:B------:R0:W-:Y:S01]  /*0420*/  @!P0 STG.E desc[UR4][R4.64], R9 ;  /* 0x0000000904008986 */ /* 0x0001e2000c101904 */
[----:B------:R-:W-:Y:S01]  /*0430*/  SEL R11, RZ, 0x1, P2 ;  /* 0x00000001ff0b7807 */ /* 0x000fe20001000000 */
[----:B0-----:R-:W-:Y:S08]  /*0440*/  @P0 EXIT ;  /* 0x000000000000094d */ /* 0x001ff00003800000 */
[----:B------:R-:W-:Y:S01]  /*0450*/  STG.E.U8 desc[UR4][R6.64], R11 ;  /* 0x0000000b06007986 */ /* 0x000fe2000c101104 */
[----:B------:R-:W-:Y:S05]  /*0460*/  EXIT ;  /* 0x000000000000794d */ /* 0x000fea0003800000 */
.L_x_0:
[----:B------:R-:W-:-:S00]  /*0470*/  BRA `(.L_x_0) ;  /* 0xfffffffc00fc7947 */ /* 0x000fc0000383ffff */
[----:B------:R-:W-:-:S00]  /*0480*/  NOP ;  /* 0x0000000000007918 */ /* 0x000fc00000000000 */
[----:B------:R-:W-:-:S00]  /*0490*/  NOP ;  /* 0x0000000000007918 */ /* 0x000fc00000000000 */
[----:B------:R-:W-:-:S00]  /*04a0*/  NOP ;  /* 0x0000000000007918 */ /* 0x000fc00000000000 */
[----:B------:R-:W-:-:S00]  /*04b0*/  NOP ;  /* 0x0000000000007918 */ /* 0x000fc00000000000 */
[----:B------:R-:W-:-:S00]  /*04c0*/  NOP ;  /* 0x0000000000007918 */ /* 0x000fc00000000000 */
[----:B------:R-:W-:-:S00]  /*04d0*/  NOP ;  /* 0x0000000000007918 */ /* 0x000fc00000000000 */
[----:B------:R-:W-:-:S00]  /*04e0*/  NOP ;  /* 0x0000000000007918 */ /* 0x000fc00000000000 */
[----:B------:R-:W-:-:S00]  /*04f0*/  NOP ;  /* 0x0000000000007918 */ /* 0x000fc00000000000 */
.L_x_1:


//--------------------- .nv.global.init           --------------------------
	.section	.nv.global.init,"aw",@progbits
.nv.global.init:
	.type		_$_str,@object
	.size		_$_str,(_$_str_$_2 - _$_str)
_$_str:
        /*0000*/ 	.byte	0x5f, 0x5f, 0x43, 0x55, 0x44, 0x41, 0x5f, 0x46, 0x54, 0x5a, 0x00
	.type		_$_str_$_2,@object
	.size		_$_str_$_2,(.L_1 - _$_str_$_2)
_$_str_$_2:
        /*000b*/ 	.byte	0x5f, 0x5f, 0x43, 0x55, 0x44, 0x41, 0x5f, 0x50, 0x52, 0x45, 0x43, 0x5f, 0x53, 0x51, 0x52, 0x54
        /*001b*/ 	.byte	0x00
.L_1:


//--------------------- .nv.constant0.triton_poi_fused__native_batch_norm_legit_no_training_add_convolution_relu_threshold_backward_1 --------------------------
	.section	.nv.constant0.triton_poi_fused__native_batch_norm_legit_no_training_add_convolution_relu_threshold_backward_1,"a",@progbits
	.sectionflags	@""
	.align	4
.nv.constant0.triton_poi_fused__native_batch_norm_legit_no_training_add_convolution_relu_threshold_backward_1:
	.zero		604
